//
// Generated by NVIDIA NVVM Compiler
//
// Compiler Build ID: CL-36424714
// Cuda compilation tools, release 13.0, V13.0.88
// Based on NVVM 20.0.0
//

.version 9.0
.target sm_100
.address_size 64

	// .globl	_Z12minReductionPdS_Pi
// _ZZ12minReductionPdS_PiE11partial_res has been demoted
// _ZZ12minReductionPdS_PiE7indices has been demoted

.visible .entry _Z12minReductionPdS_Pi(
	.param .u64 .ptr .align 1 _Z12minReductionPdS_Pi_param_0,
	.param .u64 .ptr .align 1 _Z12minReductionPdS_Pi_param_1,
	.param .u64 .ptr .align 1 _Z12minReductionPdS_Pi_param_2
)
{
	.reg .pred 	%p<7>;
	.reg .b32 	%r<21>;
	.reg .b64 	%rd<15>;
	.reg .b64 	%fd<12>;
	// demoted variable
	.shared .align 8 .b8 _ZZ12minReductionPdS_PiE11partial_res[2048];
	// demoted variable
	.shared .align 8 .b8 _ZZ12minReductionPdS_PiE7indices[2048];
	ld.param.u64 	%rd3, [_Z12minReductionPdS_Pi_param_0];
	ld.param.u64 	%rd2, [_Z12minReductionPdS_Pi_param_1];
	ld.param.u64 	%rd4, [_Z12minReductionPdS_Pi_param_2];
	cvta.to.global.u64 	%rd1, %rd4;
	cvta.to.global.u64 	%rd5, %rd3;
	mov.u32 	%r1, %ctaid.x;
	mov.u32 	%r2, %ntid.x;
	mov.u32 	%r3, %tid.x;
	mad.lo.s32 	%r9, %r1, %r2, %r3;
	mul.wide.s32 	%rd6, %r9, 8;
	add.s64 	%rd7, %rd5, %rd6;
	ld.global.f64 	%fd4, [%rd7];
	shl.b32 	%r10, %r3, 3;
	mov.u32 	%r11, _ZZ12minReductionPdS_PiE11partial_res;
	add.s32 	%r4, %r11, %r10;
	st.shared.f64 	[%r4], %fd4;
	mul.wide.s32 	%rd8, %r9, 4;
	add.s64 	%rd9, %rd1, %rd8;
	ld.global.u32 	%r12, [%rd9];
	cvt.rn.f64.s32 	%fd5, %r12;
	mov.u32 	%r13, _ZZ12minReductionPdS_PiE7indices;
	add.s32 	%r5, %r13, %r10;
	st.shared.f64 	[%r5], %fd5;
	bar.sync 	0;
	setp.lt.u32 	%p1, %r2, 2;
	@%p1 bra 	$L__BB0_8;
	mov.b32 	%r20, 1;
$L__BB0_2:
	shl.b32 	%r7, %r20, 1;
	add.s32 	%r15, %r7, -1;
	and.b32  	%r16, %r15, %r3;
	setp.ne.s32 	%p2, %r16, 0;
	@%p2 bra 	$L__BB0_7;
	ld.shared.f64 	%fd6, [%r4];
	shl.b32 	%r8, %r20, 3;
	add.s32 	%r17, %r4, %r8;
	ld.shared.f64 	%fd7, [%r17];
	setp.geu.f64 	%p3, %fd6, %fd7;
	setp.lt.f64 	%p4, %fd6, %fd7;
	selp.f64 	%fd8, %fd6, %fd7, %p4;
	st.shared.f64 	[%r4], %fd8;
	@%p3 bra 	$L__BB0_5;
	ld.shared.f64 	%fd11, [%r5];
	bra.uni 	$L__BB0_6;
$L__BB0_5:
	add.s32 	%r18, %r5, %r8;
	ld.shared.f64 	%fd11, [%r18];
$L__BB0_6:
	st.shared.f64 	[%r5], %fd11;
$L__BB0_7:
	bar.sync 	0;
	setp.lt.u32 	%p5, %r7, %r2;
	mov.u32 	%r20, %r7;
	@%p5 bra 	$L__BB0_2;
$L__BB0_8:
	setp.ne.s32 	%p6, %r3, 0;
	@%p6 bra 	$L__BB0_10;
	ld.shared.f64 	%fd9, [_ZZ12minReductionPdS_PiE11partial_res];
	cvta.to.global.u64 	%rd10, %rd2;
	mul.wide.u32 	%rd11, %r1, 8;
	add.s64 	%rd12, %rd10, %rd11;
	st.global.f64 	[%rd12], %fd9;
	ld.shared.f64 	%fd10, [_ZZ12minReductionPdS_PiE7indices];
	cvt.rzi.s32.f64 	%r19, %fd10;
	mul.wide.u32 	%rd13, %r1, 4;
	add.s64 	%rd14, %rd1, %rd13;
	st.global.u32 	[%rd14], %r19;
$L__BB0_10:
	ret;

}


// ===== COMPILED SASS (sm_100) =====

	.target	sm_100

	.elftype	@"ET_EXEC"


//--------------------- .note.nv.tkinfo           --------------------------
	.section	.note.nv.tkinfo,"",@"SHT_NOTE"
	.sectionflags	@"SHF_NOTE_NV_TKINFO"
	.tkinfo
        /*0018*/ 	.word	0x00000002
        /*0030*/ 	.string	""
        /*0030*/ 	.string	"ptxas"
        /*0030*/ 	.string	"Cuda compilation tools, release 13.0, V13.0.88"
        /*0030*/ 	.string	"Build cuda_13.0.r13.0/compiler.36424714_0"
        /*0030*/ 	.string	"-arch sm_100 -m 64 "



//--------------------- .note.nv.cuinfo           --------------------------
	.section	.note.nv.cuinfo,"",@"SHT_NOTE"
	.sectionflags	@"SHF_NOTE_NV_CUINFO"
        /*0018*/ 	.short	0x0002
        /*001a*/ 	.short	0x0064
        /*001c*/ 	.short	0x0082
	.zero		2


//--------------------- .nv.info                  --------------------------
	.section	.nv.info,"",@"SHT_CUDA_INFO"
	.align	4


	//----- nvinfo : EIATTR_REGCOUNT
	.align		4
        /*0000*/ 	.byte	0x04, 0x2f
        /*0002*/ 	.short	(.L_1 - .L_0)
	.align		4
.L_0:
        /*0004*/ 	.word	index@(_Z12minReductionPdS_Pi)
        /*0008*/ 	.word	0x00000010


	//----- nvinfo : EIATTR_FRAME_SIZE
	.align		4
.L_1:
        /*000c*/ 	.byte	0x04, 0x11
        /*000e*/ 	.short	(.L_3 - .L_2)
	.align		4
.L_2:
        /*0010*/ 	.word	index@(_Z12minReductionPdS_Pi)
        /*0014*/ 	.word	0x00000000


	//----- nvinfo : EIATTR_MIN_STACK_SIZE
	.align		4
.L_3:
        /*0018*/ 	.byte	0x04, 0x12
        /*001a*/ 	.short	(.L_5 - .L_4)
	.align		4
.L_4:
        /*001c*/ 	.word	index@(_Z12minReductionPdS_Pi)
        /*0020*/ 	.word	0x00000000
.L_5:


//--------------------- .nv.compat                --------------------------
	.section	.nv.compat,"",@"SHT_CUDA_COMPAT_INFO"
	.align	4
        /*0000*/ 	.byte	0x02, 0x09, 0x00, 0x00, 0x02, 0x02, 0x01, 0x00, 0x02, 0x05, 0x05, 0x00, 0x03, 0x07, 0x01, 0x01
        /*0010*/ 	.byte	0x02, 0x03, 0x00, 0x00, 0x02, 0x06, 0x01, 0x00, 0x04, 0x0b, 0x08, 0x00, 0x01, 0x00, 0x00, 0x00
        /*0020*/ 	.byte	0x00, 0x00, 0x00, 0x00


//--------------------- .nv.info._Z12minReductionPdS_Pi --------------------------
	.section	.nv.info._Z12minReductionPdS_Pi,"",@"SHT_CUDA_INFO"
	.sectionflags	@""
	.align	4


	//----- nvinfo : EIATTR_CUDA_API_VERSION
	.align		4
        /*0000*/ 	.byte	0x04, 0x37
        /*0002*/ 	.short	(.L_7 - .L_6)
.L_6:
        /*0004*/ 	.word	0x00000082


	//----- nvinfo : EIATTR_KPARAM_INFO
	.align		4
.L_7:
        /*0008*/ 	.byte	0x04, 0x17
        /*000a*/ 	.short	(.L_9 - .L_8)
.L_8:
        /*000c*/ 	.word	0x00000000
        /*0010*/ 	.short	0x0002
        /*0012*/ 	.short	0x0010
        /*0014*/ 	.byte	0x00, 0xf5, 0x21, 0x00


	//----- nvinfo : EIATTR_KPARAM_INFO
	.align		4
.L_9:
        /*0018*/ 	.byte	0x04, 0x17
        /*001a*/ 	.short	(.L_11 - .L_10)
.L_10:
        /*001c*/ 	.word	0x00000000
        /*0020*/ 	.short	0x0001
        /*0022*/ 	.short	0x0008
        /*0024*/ 	.byte	0x00, 0xf5, 0x21, 0x00


	//----- nvinfo : EIATTR_KPARAM_INFO
	.align		4
.L_11:
        /*0028*/ 	.byte	0x04, 0x17
        /*002a*/ 	.short	(.L_13 - .L_12)
.L_12:
        /*002c*/ 	.word	0x00000000
        /*0030*/ 	.short	0x0000
        /*0032*/ 	.short	0x0000
        /*0034*/ 	.byte	0x00, 0xf5, 0x21, 0x00


	//----- nvinfo : EIATTR_SPARSE_MMA_MASK
	.align		4
.L_13:
        /*0038*/ 	.byte	0x03, 0x50
        /*003a*/ 	.short	0x0000


	//----- nvinfo : EIATTR_MAXREG_COUNT
	.align		4
        /*003c*/ 	.byte	0x03, 0x1b
        /*003e*/ 	.short	0x00ff


	//----- nvinfo : EIATTR_NUM_BARRIERS
	.align		4
        /*0040*/ 	.byte	0x02, 0x4c
        /*0042*/ 	.byte	0x01
	.zero		1


	//----- nvinfo : EIATTR_MERCURY_ISA_VERSION
	.align		4
        /*0044*/ 	.byte	0x03, 0x5f
        /*0046*/ 	.short	0x0101


	//----- nvinfo : EIATTR_VRC_CTA_INIT_COUNT
	.align		4
        /*0048*/ 	.byte	0x02, 0x4a
	.zero		1
	.zero		1


	//----- nvinfo : EIATTR_EXIT_INSTR_OFFSETS
	.align		4
        /*004c*/ 	.byte	0x04, 0x1c
        /*004e*/ 	.short	(.L_15 - .L_14)


	//   ....[0]....
.L_14:
        /*0050*/ 	.word	0x00000300


	//   ....[1]....
        /*0054*/ 	.word	0x000003d0


	//----- nvinfo : EIATTR_CRS_STACK_SIZE
	.align		4
.L_15:
        /*0058*/ 	.byte	0x04, 0x1e
        /*005a*/ 	.short	(.L_17 - .L_16)
.L_16:
        /*005c*/ 	.word	0x00000000


	//----- nvinfo : EIATTR_CBANK_PARAM_SIZE
	.align		4
.L_17:
        /*0060*/ 	.byte	0x03, 0x19
        /*0062*/ 	.short	0x0018


	//----- nvinfo : EIATTR_PARAM_CBANK
	.align		4
        /*0064*/ 	.byte	0x04, 0x0a
        /*0066*/ 	.short	(.L_19 - .L_18)
	.align		4
.L_18:
        /*0068*/ 	.word	index@(.nv.constant0._Z12minReductionPdS_Pi)
        /*006c*/ 	.short	0x0380
        /*006e*/ 	.short	0x0018


	//----- nvinfo : EIATTR_SW_WAR
	.align		4
.L_19:
        /*0070*/ 	.byte	0x04, 0x36
        /*0072*/ 	.short	(.L_21 - .L_20)
.L_20:
        /*0074*/ 	.word	0x00000008
.L_21:


//--------------------- .nv.callgraph             --------------------------
	.section	.nv.callgraph,"",@"SHT_CUDA_CALLGRAPH"
	.align	4
	.sectionentsize	8
	.align		4
        /*0000*/ 	.word	0x00000000
	.align		4
        /*0004*/ 	.word	0xffffffff
	.align		4
        /*0008*/ 	.word	0x00000000
	.align		4
        /*000c*/ 	.word	0xfffffffe
	.align		4
        /*0010*/ 	.word	0x00000000
	.align		4
        /*0014*/ 	.word	0xfffffffd
	.align		4
        /*0018*/ 	.word	0x00000000
	.align		4
        /*001c*/ 	.word	0xfffffffc


//--------------------- .text._Z12minReductionPdS_Pi --------------------------
	.section	.text._Z12minReductionPdS_Pi,"ax",@progbits
	.align	128
        .global         _Z12minReductionPdS_Pi
        .type           _Z12minReductionPdS_Pi,@function
        .size           _Z12minReductionPdS_Pi,(.L_x_5 - _Z12minReductionPdS_Pi)
        .other          _Z12minReductionPdS_Pi,@"STO_CUDA_ENTRY STV_DEFAULT"
_Z12minReductionPdS_Pi:
.text._Z12minReductionPdS_Pi:
[----:B------:R-:W-:Y:S01]  /*0000*/  LDC R1, c[0x0][0x37c] ;  /* 0x0000df00ff017b82 */ /* 0x000fe20000000800 */
[----:B------:R-:W0:Y:S07]  /*0010*/  S2R R0, SR_CTAID.X ;  /* 0x0000000000007919 */ /* 0x000e2e0000002500 */
[----:B------:R-:W1:Y:S01]  /*0020*/  LDC.64 R6, c[0x0][0x390] ;  /* 0x0000e400ff067b82 */ /* 0x000e620000000a00 */
[----:B------:R-:W0:Y:S01]  /*0030*/  LDCU UR7, c[0x0][0x360] ;  /* 0x00006c00ff0777ac */ /* 0x000e220008000800 */
[----:B------:R-:W0:Y:S01]  /*0040*/  S2R R3, SR_TID.X ;  /* 0x0000000000037919 */ /* 0x000e220000002100 */
[----:B------:R-:W2:Y:S05]  /*0050*/  LDCU.64 UR8, c[0x0][0x358] ;  /* 0x00006b00ff0877ac */ /* 0x000eaa0008000a00 */
[----:B------:R-:W3:Y:S01]  /*0060*/  LDC.64 R4, c[0x0][0x380] ;  /* 0x0000e000ff047b82 */ /* 0x000ee20000000a00 */
[----:B0-----:R-:W-:-:S04]  /*0070*/  IMAD R9, R0, UR7, R3 ;  /* 0x0000000700097c24 */ /* 0x001fc8000f8e0203 */
[----:B-1----:R-:W-:-:S06]  /*0080*/  IMAD.WIDE R6, R9, 0x4, R6 ;  /* 0x0000000409067825 */ /* 0x002fcc00078e0206 */
[----:B--2---:R-:W2:Y:S01]  /*0090*/  LDG.E R6, desc[UR8][R6.64] ;  /* 0x0000000806067981 */ /* 0x004ea2000c1e1900 */
[----:B---3--:R-:W-:-:S06]  /*00a0*/  IMAD.WIDE R4, R9, 0x8, R4 ;  /* 0x0000000809047825 */ /* 0x008fcc00078e0204 */
[----:B------:R-:W3:Y:S01]  /*00b0*/  LDG.E.64 R4, desc[UR8][R4.64] ;  /* 0x0000000804047981 */ /* 0x000ee2000c1e1b00 */
[----:B------:R-:W0:Y:S01]  /*00c0*/  S2UR UR6, SR_CgaCtaId ;  /* 0x00000000000679c3 */ /* 0x000e220000008800 */
[----:B------:R-:W-:Y:S01]  /*00d0*/  UMOV UR4, 0x400 ;  /* 0x0000040000047882 */ /* 0x000fe20000000000 */
[----:B------:R-:W-:Y:S02]  /*00e0*/  UISETP.GE.U32.AND UP0, UPT, UR7, 0x2, UPT ;  /* 0x000000020700788c */ /* 0x000fe4000bf06070 */
[----:B------:R-:W-:Y:S02]  /*00f0*/  UIADD3 UR5, UPT, UPT, UR4, 0x800, URZ ;  /* 0x0000080004057890 */ /* 0x000fe4000fffe0ff */
[----:B0-----:R-:W-:Y:S02]  /*0100*/  ULEA UR4, UR6, UR4, 0x18 ;  /* 0x0000000406047291 */ /* 0x001fe4000f8ec0ff */
[----:B------:R-:W-:-:S04]  /*0110*/  ULEA UR5, UR6, UR5, 0x18 ;  /* 0x0000000506057291 */ /* 0x000fc8000f8ec0ff */
[C---:B------:R-:W-:Y:S02]  /*0120*/  LEA R11, R3.reuse, UR4, 0x3 ;  /* 0x00000004030b7c11 */ /* 0x040fe4000f8e18ff */
[----:B------:R-:W-:Y:S01]  /*0130*/  LEA R13, R3, UR5, 0x3 ;  /* 0x00000005030d7c11 */ /* 0x000fe2000f8e18ff */
[----:B--2---:R-:W0:Y:S02]  /*0140*/  I2F.F64 R8, R6 ;  /* 0x0000000600087312 */ /* 0x004e240000201c00 */
[----:B---3--:R1:W-:Y:S04]  /*0150*/  STS.64 [R11], R4 ;  /* 0x000000040b007388 */ /* 0x0083e80000000a00 */
[----:B0-----:R1:W-:Y:S01]  /*0160*/  STS.64 [R13], R8 ;  /* 0x000000080d007388 */ /* 0x0013e20000000a00 */
[----:B------:R-:W-:Y:S06]  /*0170*/  BAR.SYNC.DEFER_BLOCKING 0x0 ;  /* 0x0000000000007b1d */ /* 0x000fec0000010000 */
[----:B------:R-:W-:Y:S05]  /*0180*/  BRA.U !UP0, `(.L_x_0) ;  /* 0x0000000108587547 */ /* 0x000fea000b800000 */
[----:B------:R-:W-:-:S07]  /*0190*/  IMAD.MOV.U32 R2, RZ, RZ, 0x1 ;  /* 0x00000001ff027424 */ /* 0x000fce00078e00ff */
.L_x_3:
[----:B-1----:R-:W-:Y:S01]  /*01a0*/  IMAD.SHL.U32 R9, R2, 0x2, RZ ;  /* 0x0000000202097824 */ /* 0x002fe200078e00ff */
[----:B------:R-:W-:Y:S04]  /*01b0*/  BSSY.RECONVERGENT B0, `(.L_x_1) ;  /* 0x000000f000007945 */ /* 0x000fe80003800200 */
[----:B0-----:R-:W-:-:S04]  /*01c0*/  IADD3 R4, PT, PT, R9, -0x1, RZ ;  /* 0xffffffff09047810 */ /* 0x001fc80007ffe0ff */
[----:B------:R-:W-:-:S13]  /*01d0*/  LOP3.LUT P0, RZ, R4, R3, RZ, 0xc0, !PT ;  /* 0x0000000304ff7212 */ /* 0x000fda000780c0ff */
[----:B------:R-:W-:Y:S05]  /*01e0*/  @P0 BRA `(.L_x_2) ;  /* 0x00000000002c0947 */ /* 0x000fea0003800000 */
[----:B------:R-:W-:Y:S01]  /*01f0*/  IMAD R8, R2, 0x8, R11 ;  /* 0x0000000802087824 */ /* 0x000fe200078e020b */
[----:B------:R-:W-:Y:S04]  /*0200*/  LDS.64 R4, [R11] ;  /* 0x000000000b047984 */ /* 0x000fe80000000a00 */
[----:B------:R-:W0:Y:S02]  /*0210*/  LDS.64 R6, [R8] ;  /* 0x0000000008067984 */ /* 0x000e240000000a00 */
[----:B0-----:R-:W-:-:S06]  /*0220*/  DSETP.GEU.AND P0, PT, R4, R6, PT ;  /* 0x000000060400722a */ /* 0x001fcc0003f0e000 */
[----:B------:R-:W-:Y:S02]  /*0230*/  FSEL R6, R4, R6, !P0 ;  /* 0x0000000604067208 */ /* 0x000fe40004000000 */
[----:B------:R-:W-:-:S05]  /*0240*/  FSEL R7, R5, R7, !P0 ;  /* 0x0000000705077208 */ /* 0x000fca0004000000 */
[----:B------:R-:W-:Y:S01]  /*0250*/  STS.64 [R11], R6 ;  /* 0x000000060b007388 */ /* 0x000fe20000000a00 */
[----:B------:R-:W-:-:S03]  /*0260*/  @P0 LEA R2, R2, R13, 0x3 ;  /* 0x0000000d02020211 */ /* 0x000fc600078e18ff */
[----:B------:R-:W-:Y:S04]  /*0270*/  @!P0 LDS.64 R4, [R13] ;  /* 0x000000000d048984 */ /* 0x000fe80000000a00 */
[----:B------:R-:W0:Y:S04]  /*0280*/  @P0 LDS.64 R4, [R2] ;  /* 0x0000000002040984 */ /* 0x000e280000000a00 */
[----:B0-----:R0:W-:Y:S02]  /*0290*/  STS.64 [R13], R4 ;  /* 0x000000040d007388 */ /* 0x0011e40000000a00 */
.L_x_2:
[----:B------:R-:W-:Y:S05]  /*02a0*/  BSYNC.RECONVERGENT B0 ;  /* 0x0000000000007941 */ /* 0x000fea0003800200 */
.L_x_1:
[----:B------:R-:W-:Y:S01]  /*02b0*/  BAR.SYNC.DEFER_BLOCKING 0x0 ;  /* 0x0000000000007b1d */ /* 0x000fe20000010000 */
[----:B------:R-:W-:Y:S01]  /*02c0*/  ISETP.GE.U32.AND P0, PT, R9, UR7, PT ;  /* 0x0000000709007c0c */ /* 0x000fe2000bf06070 */
[----:B------:R-:W-:-:S12]  /*02d0*/  IMAD.MOV.U32 R2, RZ, RZ, R9 ;  /* 0x000000ffff027224 */ /* 0x000fd800078e0009 */
[----:B------:R-:W-:Y:S05]  /*02e0*/  @!P0 BRA `(.L_x_3) ;  /* 0xfffffffc00ac8947 */ /* 0x000fea000383ffff */
.L_x_0:
[----:B------:R-:W-:-:S13]  /*02f0*/  ISETP.NE.AND P0, PT, R3, RZ, PT ;  /* 0x000000ff0300720c */ /* 0x000fda0003f05270 */
[----:B------:R-:W-:Y:S05]  /*0300*/  @P0 EXIT ;  /* 0x000000000000094d */ /* 0x000fea0003800000 */
[----:B------:R-:W2:Y:S01]  /*0310*/  S2UR UR5, SR_CgaCtaId ;  /* 0x00000000000579c3 */ /* 0x000ea20000008800 */
[----:B------:R-:W-:-:S07]  /*0320*/  UMOV UR4, 0x400 ;  /* 0x0000040000047882 */ /* 0x000fce0000000000 */
[----:B01----:R-:W0:Y:S08]  /*0330*/  LDC.64 R4, c[0x0][0x388] ;  /* 0x0000e200ff047b82 */ /* 0x003e300000000a00 */
[----:B------:R-:W1:Y:S01]  /*0340*/  LDC.64 R8, c[0x0][0x390] ;  /* 0x0000e400ff087b82 */ /* 0x000e620000000a00 */
[----:B--2---:R-:W-:Y:S01]  /*0350*/  ULEA UR4, UR5, UR4, 0x18 ;  /* 0x0000000405047291 */ /* 0x004fe2000f8ec0ff */
[----:B0-----:R-:W-:-:S08]  /*0360*/  IMAD.WIDE.U32 R4, R0, 0x8, R4 ;  /* 0x0000000800047825 */ /* 0x001fd000078e0004 */
[----:B------:R-:W0:Y:S04]  /*0370*/  LDS.64 R6, [UR4+0x800] ;  /* 0x00080004ff067984 */ /* 0x000e280008000a00 */
[----:B------:R-:W2:Y:S01]  /*0380*/  LDS.64 R2, [UR4] ;  /* 0x00000004ff027984 */ /* 0x000ea20008000a00 */
[----:B-1----:R-:W-:Y:S01]  /*0390*/  IMAD.WIDE.U32 R8, R0, 0x4, R8 ;  /* 0x0000000400087825 */ /* 0x002fe200078e0008 */
[----:B0-----:R-:W0:Y:S02]  /*03a0*/  F2I.F64.TRUNC R7, R6 ;  /* 0x0000000600077311 */ /* 0x001e24000030d100 */
[----:B--2---:R-:W-:Y:S04]  /*03b0*/  STG.E.64 desc[UR8][R4.64], R2 ;  /* 0x0000000204007986 */ /* 0x004fe8000c101b08 */
[----:B0-----:R-:W-:Y:S01]  /*03c0*/  STG.E desc[UR8][R8.64], R7 ;  /* 0x0000000708007986 */ /* 0x001fe2000c101908 */
[----:B------:R-:W-:Y:S05]  /*03d0*/  EXIT ;  /* 0x000000000000794d */ /* 0x000fea0003800000 */
.L_x_4:
[----:B------:R-:W-:-:S00]  /*03e0*/  BRA `(.L_x_4) ;  /* 0xfffffffc00fc7947 */ /* 0x000fc0000383ffff */
[----:B------:R-:W-:-:S00]  /*03f0*/  NOP ;  /* 0x0000000000007918 */ /* 0x000fc00000000000 */
        /* <DEDUP_REMOVED lines=8> */
.L_x_5:


//--------------------- .nv.shared._Z12minReductionPdS_Pi --------------------------
	.section	.nv.shared._Z12minReductionPdS_Pi,"aw",@nobits
	.sectionflags	@""
	.align	8
.nv.shared._Z12minReductionPdS_Pi:
	.zero		5120


//--------------------- .nv.shared.reserved.0     --------------------------
	.section	.nv.shared.reserved.0,"aw",@nobits
	.weak		__nv_reservedSMEM_offset_0_alias
	.size		__nv_reservedSMEM_offset_0_alias, 0, 64
	.other		__nv_reservedSMEM_offset_0_alias,@"STO_CUDA_RESERVED_SHARED STV_DEFAULT"
__nv_reservedSMEM_offset_0_alias:
	.zero		0
	.zero		64


//--------------------- .nv.constant0._Z12minReductionPdS_Pi --------------------------
	.section	.nv.constant0._Z12minReductionPdS_Pi,"a",@progbits
	.sectionflags	@""
	.align	4
.nv.constant0._Z12minReductionPdS_Pi:
	.zero		920


//--------------------- SYMBOLS --------------------------

	.type		.nv.reservedSmem.offset0,@object
	.size		.nv.reservedSmem.offset0,0x4
	.type		.nv.reservedSmem.cap,@object
	.size		.nv.reservedSmem.cap,0x4
